//
// Generated by NVIDIA NVVM Compiler
//
// Compiler Build ID: CL-36424714
// Cuda compilation tools, release 13.0, V13.0.88
// Based on NVVM 20.0.0
//

.version 9.0
.target sm_100
.address_size 64

	// .globl	_Z7j2d81ptPdS_i

.visible .entry _Z7j2d81ptPdS_i(
	.param .u64 .ptr .align 1 _Z7j2d81ptPdS_i_param_0,
	.param .u64 .ptr .align 1 _Z7j2d81ptPdS_i_param_1,
	.param .u32 _Z7j2d81ptPdS_i_param_2
)
{
	.reg .pred 	%p<2>;
	.reg .b32 	%r<12>;
	.reg .b64 	%rd<11>;
	.reg .b64 	%fd<163>;

	ld.param.u64 	%rd1, [_Z7j2d81ptPdS_i_param_0];
	ld.param.u64 	%rd2, [_Z7j2d81ptPdS_i_param_1];
	ld.param.u32 	%r3, [_Z7j2d81ptPdS_i_param_2];
	mov.u32 	%r4, %ctaid.x;
	mov.u32 	%r5, %ntid.x;
	mov.u32 	%r6, %tid.x;
	mad.lo.s32 	%r1, %r4, %r5, %r6;
	mov.u32 	%r7, %ctaid.y;
	mov.u32 	%r8, %ntid.y;
	mov.u32 	%r9, %tid.y;
	mad.lo.s32 	%r2, %r7, %r8, %r9;
	add.s32 	%r10, %r3, -9;
	max.s32 	%r11, %r1, %r2;
	setp.gt.s32 	%p1, %r11, %r10;
	@%p1 bra 	$L__BB0_2;
	cvta.to.global.u64 	%rd3, %rd1;
	cvta.to.global.u64 	%rd4, %rd2;
	mul.wide.u32 	%rd5, %r2, 65600;
	add.s64 	%rd6, %rd3, %rd5;
	mul.wide.u32 	%rd7, %r1, 8;
	add.s64 	%rd8, %rd6, %rd7;
	ld.global.nc.f64 	%fd1, [%rd8];
	ld.global.nc.f64 	%fd2, [%rd8+64];
	add.f64 	%fd3, %fd1, %fd2;
	ld.global.nc.f64 	%fd4, [%rd8+524800];
	add.f64 	%fd5, %fd3, %fd4;
	ld.global.nc.f64 	%fd6, [%rd8+524864];
	add.f64 	%fd7, %fd5, %fd6;
	ld.global.nc.f64 	%fd8, [%rd8+8];
	ld.global.nc.f64 	%fd9, [%rd8+56];
	add.f64 	%fd10, %fd8, %fd9;
	ld.global.nc.f64 	%fd11, [%rd8+65600];
	add.f64 	%fd12, %fd10, %fd11;
	ld.global.nc.f64 	%fd13, [%rd8+65664];
	add.f64 	%fd14, %fd12, %fd13;
	ld.global.nc.f64 	%fd15, [%rd8+459200];
	add.f64 	%fd16, %fd14, %fd15;
	ld.global.nc.f64 	%fd17, [%rd8+459264];
	add.f64 	%fd18, %fd16, %fd17;
	ld.global.nc.f64 	%fd19, [%rd8+524808];
	add.f64 	%fd20, %fd18, %fd19;
	ld.global.nc.f64 	%fd21, [%rd8+524856];
	add.f64 	%fd22, %fd20, %fd21;
	mul.f64 	%fd23, %fd22, 0d401222B6D00B45AE;
	fma.rn.f64 	%fd24, %fd7, 0d40097D6139D6BB63, %fd23;
	ld.global.nc.f64 	%fd25, [%rd8+16];
	ld.global.nc.f64 	%fd26, [%rd8+48];
	add.f64 	%fd27, %fd25, %fd26;
	ld.global.nc.f64 	%fd28, [%rd8+131200];
	add.f64 	%fd29, %fd27, %fd28;
	ld.global.nc.f64 	%fd30, [%rd8+131264];
	add.f64 	%fd31, %fd29, %fd30;
	ld.global.nc.f64 	%fd32, [%rd8+393600];
	add.f64 	%fd33, %fd31, %fd32;
	ld.global.nc.f64 	%fd34, [%rd8+393664];
	add.f64 	%fd35, %fd33, %fd34;
	ld.global.nc.f64 	%fd36, [%rd8+524816];
	add.f64 	%fd37, %fd35, %fd36;
	ld.global.nc.f64 	%fd38, [%rd8+524848];
	add.f64 	%fd39, %fd37, %fd38;
	fma.rn.f64 	%fd40, %fd39, 0dBF376577531DB446, %fd24;
	ld.global.nc.f64 	%fd41, [%rd8+24];
	ld.global.nc.f64 	%fd42, [%rd8+40];
	add.f64 	%fd43, %fd41, %fd42;
	ld.global.nc.f64 	%fd44, [%rd8+196800];
	add.f64 	%fd45, %fd43, %fd44;
	ld.global.nc.f64 	%fd46, [%rd8+196864];
	add.f64 	%fd47, %fd45, %fd46;
	ld.global.nc.f64 	%fd48, [%rd8+328000];
	add.f64 	%fd49, %fd47, %fd48;
	ld.global.nc.f64 	%fd50, [%rd8+328064];
	add.f64 	%fd51, %fd49, %fd50;
	ld.global.nc.f64 	%fd52, [%rd8+524824];
	add.f64 	%fd53, %fd51, %fd52;
	ld.global.nc.f64 	%fd54, [%rd8+524840];
	add.f64 	%fd55, %fd53, %fd54;
	fma.rn.f64 	%fd56, %fd55, 0d3F676577531DB446, %fd40;
	ld.global.nc.f64 	%fd57, [%rd8+32];
	ld.global.nc.f64 	%fd58, [%rd8+262464];
	add.f64 	%fd59, %fd57, %fd58;
	ld.global.nc.f64 	%fd60, [%rd8+262400];
	add.f64 	%fd61, %fd59, %fd60;
	ld.global.nc.f64 	%fd62, [%rd8+524832];
	add.f64 	%fd63, %fd61, %fd62;
	fma.rn.f64 	%fd64, %fd63, 0dBF74D12018A43BB4, %fd56;
	ld.global.nc.f64 	%fd65, [%rd8+65608];
	ld.global.nc.f64 	%fd66, [%rd8+65656];
	add.f64 	%fd67, %fd65, %fd66;
	ld.global.nc.f64 	%fd68, [%rd8+459208];
	add.f64 	%fd69, %fd67, %fd68;
	ld.global.nc.f64 	%fd70, [%rd8+459256];
	add.f64 	%fd71, %fd69, %fd70;
	fma.rn.f64 	%fd72, %fd71, 0d3F4523FE8CE352CB, %fd64;
	ld.global.nc.f64 	%fd73, [%rd8+65616];
	ld.global.nc.f64 	%fd74, [%rd8+65648];
	add.f64 	%fd75, %fd73, %fd74;
	ld.global.nc.f64 	%fd76, [%rd8+131208];
	add.f64 	%fd77, %fd75, %fd76;
	ld.global.nc.f64 	%fd78, [%rd8+131256];
	add.f64 	%fd79, %fd77, %fd78;
	ld.global.nc.f64 	%fd80, [%rd8+393608];
	add.f64 	%fd81, %fd79, %fd80;
	ld.global.nc.f64 	%fd82, [%rd8+393656];
	add.f64 	%fd83, %fd81, %fd82;
	ld.global.nc.f64 	%fd84, [%rd8+459216];
	add.f64 	%fd85, %fd83, %fd84;
	ld.global.nc.f64 	%fd86, [%rd8+459248];
	add.f64 	%fd87, %fd85, %fd86;
	fma.rn.f64 	%fd88, %fd87, 0dBF74CEC41DD1A21F, %fd72;
	ld.global.nc.f64 	%fd89, [%rd8+65624];
	ld.global.nc.f64 	%fd90, [%rd8+65640];
	add.f64 	%fd91, %fd89, %fd90;
	ld.global.nc.f64 	%fd92, [%rd8+196808];
	add.f64 	%fd93, %fd91, %fd92;
	ld.global.nc.f64 	%fd94, [%rd8+196856];
	add.f64 	%fd95, %fd93, %fd94;
	ld.global.nc.f64 	%fd96, [%rd8+328008];
	add.f64 	%fd97, %fd95, %fd96;
	ld.global.nc.f64 	%fd98, [%rd8+328056];
	add.f64 	%fd99, %fd97, %fd98;
	ld.global.nc.f64 	%fd100, [%rd8+459224];
	add.f64 	%fd101, %fd99, %fd100;
	ld.global.nc.f64 	%fd102, [%rd8+459240];
	add.f64 	%fd103, %fd101, %fd102;
	fma.rn.f64 	%fd104, %fd103, 0d3FA4CEC41DD1A21F, %fd88;
	ld.global.nc.f64 	%fd105, [%rd8+65632];
	ld.global.nc.f64 	%fd106, [%rd8+262408];
	add.f64 	%fd107, %fd105, %fd106;
	ld.global.nc.f64 	%fd108, [%rd8+262456];
	add.f64 	%fd109, %fd107, %fd108;
	ld.global.nc.f64 	%fd110, [%rd8+459232];
	add.f64 	%fd111, %fd109, %fd110;
	fma.rn.f64 	%fd112, %fd111, 0dBFB2837DCE61F843, %fd104;
	ld.global.nc.f64 	%fd113, [%rd8+131216];
	ld.global.nc.f64 	%fd114, [%rd8+131248];
	add.f64 	%fd115, %fd113, %fd114;
	ld.global.nc.f64 	%fd116, [%rd8+393616];
	add.f64 	%fd117, %fd115, %fd116;
	ld.global.nc.f64 	%fd118, [%rd8+393648];
	add.f64 	%fd119, %fd117, %fd118;
	fma.rn.f64 	%fd120, %fd119, 0d3FA47AE147AE147B, %fd112;
	ld.global.nc.f64 	%fd121, [%rd8+131224];
	ld.global.nc.f64 	%fd122, [%rd8+131240];
	add.f64 	%fd123, %fd121, %fd122;
	ld.global.nc.f64 	%fd124, [%rd8+196816];
	add.f64 	%fd125, %fd123, %fd124;
	ld.global.nc.f64 	%fd126, [%rd8+196848];
	add.f64 	%fd127, %fd125, %fd126;
	ld.global.nc.f64 	%fd128, [%rd8+328016];
	add.f64 	%fd129, %fd127, %fd128;
	ld.global.nc.f64 	%fd130, [%rd8+328048];
	add.f64 	%fd131, %fd129, %fd130;
	ld.global.nc.f64 	%fd132, [%rd8+393624];
	add.f64 	%fd133, %fd131, %fd132;
	ld.global.nc.f64 	%fd134, [%rd8+393640];
	add.f64 	%fd135, %fd133, %fd134;
	fma.rn.f64 	%fd136, %fd135, 0dBFD47AE147AE147B, %fd120;
	ld.global.nc.f64 	%fd137, [%rd8+131232];
	ld.global.nc.f64 	%fd138, [%rd8+262416];
	add.f64 	%fd139, %fd137, %fd138;
	ld.global.nc.f64 	%fd140, [%rd8+262448];
	add.f64 	%fd141, %fd139, %fd140;
	ld.global.nc.f64 	%fd142, [%rd8+393632];
	add.f64 	%fd143, %fd141, %fd142;
	fma.rn.f64 	%fd144, %fd143, 0d3FE238DA3C21187E, %fd136;
	ld.global.nc.f64 	%fd145, [%rd8+196824];
	ld.global.nc.f64 	%fd146, [%rd8+196840];
	add.f64 	%fd147, %fd145, %fd146;
	ld.global.nc.f64 	%fd148, [%rd8+328024];
	add.f64 	%fd149, %fd147, %fd148;
	ld.global.nc.f64 	%fd150, [%rd8+328040];
	add.f64 	%fd151, %fd149, %fd150;
	fma.rn.f64 	%fd152, %fd151, 0d40047AE147AE147B, %fd144;
	ld.global.nc.f64 	%fd153, [%rd8+196832];
	ld.global.nc.f64 	%fd154, [%rd8+262424];
	add.f64 	%fd155, %fd153, %fd154;
	ld.global.nc.f64 	%fd156, [%rd8+262440];
	add.f64 	%fd157, %fd155, %fd156;
	ld.global.nc.f64 	%fd158, [%rd8+328032];
	add.f64 	%fd159, %fd157, %fd158;
	fma.rn.f64 	%fd160, %fd159, 0dC01238DA3C21187E, %fd152;
	ld.global.nc.f64 	%fd161, [%rd8+262432];
	fma.rn.f64 	%fd162, %fd161, 0d4020368DB8BAC711, %fd160;
	add.s64 	%rd9, %rd4, %rd5;
	add.s64 	%rd10, %rd9, %rd7;
	st.global.f64 	[%rd10], %fd162;
$L__BB0_2:
	ret;

}


// ===== COMPILED SASS (sm_100) =====

	.target	sm_100

	.elftype	@"ET_EXEC"


//--------------------- .note.nv.tkinfo           --------------------------
	.section	.note.nv.tkinfo,"",@"SHT_NOTE"
	.sectionflags	@"SHF_NOTE_NV_TKINFO"
	.tkinfo
        /*0018*/ 	.word	0x00000002
        /*0030*/ 	.string	""
        /*0030*/ 	.string	"ptxas"
        /*0030*/ 	.string	"Cuda compilation tools, release 13.0, V13.0.88"
        /*0030*/ 	.string	"Build cuda_13.0.r13.0/compiler.36424714_0"
        /*0030*/ 	.string	"-arch sm_100 -m 64 "



//--------------------- .note.nv.cuinfo           --------------------------
	.section	.note.nv.cuinfo,"",@"SHT_NOTE"
	.sectionflags	@"SHF_NOTE_NV_CUINFO"
        /*0018*/ 	.short	0x0002
        /*001a*/ 	.short	0x0064
        /*001c*/ 	.short	0x0082
	.zero		2


//--------------------- .nv.info                  --------------------------
	.section	.nv.info,"",@"SHT_CUDA_INFO"
	.align	4


	//----- nvinfo : EIATTR_REGCOUNT
	.align		4
        /*0000*/ 	.byte	0x04, 0x2f
        /*0002*/ 	.short	(.L_1 - .L_0)
	.align		4
.L_0:
        /*0004*/ 	.word	index@(_Z7j2d81ptPdS_i)
        /*0008*/ 	.word	0x00000020


	//----- nvinfo : EIATTR_FRAME_SIZE
	.align		4
.L_1:
        /*000c*/ 	.byte	0x04, 0x11
        /*000e*/ 	.short	(.L_3 - .L_2)
	.align		4
.L_2:
        /*0010*/ 	.word	index@(_Z7j2d81ptPdS_i)
        /*0014*/ 	.word	0x00000000


	//----- nvinfo : EIATTR_MIN_STACK_SIZE
	.align		4
.L_3:
        /*0018*/ 	.byte	0x04, 0x12
        /*001a*/ 	.short	(.L_5 - .L_4)
	.align		4
.L_4:
        /*001c*/ 	.word	index@(_Z7j2d81ptPdS_i)
        /*0020*/ 	.word	0x00000000
.L_5:


//--------------------- .nv.compat                --------------------------
	.section	.nv.compat,"",@"SHT_CUDA_COMPAT_INFO"
	.align	4
        /*0000*/ 	.byte	0x02, 0x09, 0x00, 0x00, 0x02, 0x02, 0x01, 0x00, 0x02, 0x05, 0x05, 0x00, 0x03, 0x07, 0x01, 0x01
        /*0010*/ 	.byte	0x02, 0x03, 0x00, 0x00, 0x02, 0x06, 0x01, 0x00, 0x04, 0x0b, 0x08, 0x00, 0x01, 0x00, 0x00, 0x00
        /*0020*/ 	.byte	0x00, 0x00, 0x00, 0x00


//--------------------- .nv.info._Z7j2d81ptPdS_i  --------------------------
	.section	.nv.info._Z7j2d81ptPdS_i,"",@"SHT_CUDA_INFO"
	.sectionflags	@""
	.align	4


	//----- nvinfo : EIATTR_CUDA_API_VERSION
	.align		4
        /*0000*/ 	.byte	0x04, 0x37
        /*0002*/ 	.short	(.L_7 - .L_6)
.L_6:
        /*0004*/ 	.word	0x00000082


	//----- nvinfo : EIATTR_KPARAM_INFO
	.align		4
.L_7:
        /*0008*/ 	.byte	0x04, 0x17
        /*000a*/ 	.short	(.L_9 - .L_8)
.L_8:
        /*000c*/ 	.word	0x00000000
        /*0010*/ 	.short	0x0002
        /*0012*/ 	.short	0x0010
        /*0014*/ 	.byte	0x00, 0xf0, 0x11, 0x00


	//----- nvinfo : EIATTR_KPARAM_INFO
	.align		4
.L_9:
        /*0018*/ 	.byte	0x04, 0x17
        /*001a*/ 	.short	(.L_11 - .L_10)
.L_10:
        /*001c*/ 	.word	0x00000000
        /*0020*/ 	.short	0x0001
        /*0022*/ 	.short	0x0008
        /*0024*/ 	.byte	0x00, 0xf5, 0x21, 0x00


	//----- nvinfo : EIATTR_KPARAM_INFO
	.align		4
.L_11:
        /*0028*/ 	.byte	0x04, 0x17
        /*002a*/ 	.short	(.L_13 - .L_12)
.L_12:
        /*002c*/ 	.word	0x00000000
        /*0030*/ 	.short	0x0000
        /*0032*/ 	.short	0x0000
        /*0034*/ 	.byte	0x00, 0xf5, 0x21, 0x00


	//----- nvinfo : EIATTR_SPARSE_MMA_MASK
	.align		4
.L_13:
        /*0038*/ 	.byte	0x03, 0x50
        /*003a*/ 	.short	0x0000


	//----- nvinfo : EIATTR_MAXREG_COUNT
	.align		4
        /*003c*/ 	.byte	0x03, 0x1b
        /*003e*/ 	.short	0x00ff


	//----- nvinfo : EIATTR_MERCURY_ISA_VERSION
	.align		4
        /*0040*/ 	.byte	0x03, 0x5f
        /*0042*/ 	.short	0x0101


	//----- nvinfo : EIATTR_VRC_CTA_INIT_COUNT
	.align		4
        /*0044*/ 	.byte	0x02, 0x4a
	.zero		1
	.zero		1


	//----- nvinfo : EIATTR_EXIT_INSTR_OFFSETS
	.align		4
        /*0048*/ 	.byte	0x04, 0x1c
        /*004a*/ 	.short	(.L_15 - .L_14)


	//   ....[0]....
.L_14:
        /*004c*/ 	.word	0x000000d0


	//   ....[1]....
        /*0050*/ 	.word	0x00000d30


	//----- nvinfo : EIATTR_CBANK_PARAM_SIZE
	.align		4
.L_15:
        /*0054*/ 	.byte	0x03, 0x19
        /*0056*/ 	.short	0x0014


	//----- nvinfo : EIATTR_PARAM_CBANK
	.align		4
        /*0058*/ 	.byte	0x04, 0x0a
        /*005a*/ 	.short	(.L_17 - .L_16)
	.align		4
.L_16:
        /*005c*/ 	.word	index@(.nv.constant0._Z7j2d81ptPdS_i)
        /*0060*/ 	.short	0x0380
        /*0062*/ 	.short	0x0014


	//----- nvinfo : EIATTR_SW_WAR
	.align		4
.L_17:
        /*0064*/ 	.byte	0x04, 0x36
        /*0066*/ 	.short	(.L_19 - .L_18)
.L_18:
        /*0068*/ 	.word	0x00000008
.L_19:


//--------------------- .nv.callgraph             --------------------------
	.section	.nv.callgraph,"",@"SHT_CUDA_CALLGRAPH"
	.align	4
	.sectionentsize	8
	.align		4
        /*0000*/ 	.word	0x00000000
	.align		4
        /*0004*/ 	.word	0xffffffff
	.align		4
        /*0008*/ 	.word	0x00000000
	.align		4
        /*000c*/ 	.word	0xfffffffe
	.align		4
        /*0010*/ 	.word	0x00000000
	.align		4
        /*0014*/ 	.word	0xfffffffd
	.align		4
        /*0018*/ 	.word	0x00000000
	.align		4
        /*001c*/ 	.word	0xfffffffc


//--------------------- .text._Z7j2d81ptPdS_i     --------------------------
	.section	.text._Z7j2d81ptPdS_i,"ax",@progbits
	.align	128
        .global         _Z7j2d81ptPdS_i
        .type           _Z7j2d81ptPdS_i,@function
        .size           _Z7j2d81ptPdS_i,(.L_x_1 - _Z7j2d81ptPdS_i)
        .other          _Z7j2d81ptPdS_i,@"STO_CUDA_ENTRY STV_DEFAULT"
_Z7j2d81ptPdS_i:
.text._Z7j2d81ptPdS_i:
[----:B------:R-:W-:Y:S01]  /*0000*/  LDC R1, c[0x0][0x37c] ;  /* 0x0000df00ff017b82 */ /* 0x000fe20000000800 */
[----:B------:R-:W0:Y:S07]  /*0010*/  S2R R3, SR_TID.X ;  /* 0x0000000000037919 */ /* 0x000e2e0000002100 */
[----:B------:R-:W0:Y:S01]  /*0020*/  LDC R0, c[0x0][0x360] ;  /* 0x0000d800ff007b82 */ /* 0x000e220000000800 */
[----:B------:R-:W1:Y:S01]  /*0030*/  LDCU UR4, c[0x0][0x390] ;  /* 0x00007200ff0477ac */ /* 0x000e620008000800 */
[----:B------:R-:W2:Y:S06]  /*0040*/  S2R R2, SR_TID.Y ;  /* 0x0000000000027919 */ /* 0x000eac0000002200 */
[----:B------:R-:W0:Y:S08]  /*0050*/  S2UR UR5, SR_CTAID.X ;  /* 0x00000000000579c3 */ /* 0x000e300000002500 */
[----:B------:R-:W2:Y:S01]  /*0060*/  S2UR UR6, SR_CTAID.Y ;  /* 0x00000000000679c3 */ /* 0x000ea20000002600 */
[----:B-1----:R-:W-:-:S07]  /*0070*/  UIADD3 UR4, UPT, UPT, UR4, -0x9, URZ ;  /* 0xfffffff704047890 */ /* 0x002fce000fffe0ff */
[----:B------:R-:W2:Y:S01]  /*0080*/  LDC R17, c[0x0][0x364] ;  /* 0x0000d900ff117b82 */ /* 0x000ea20000000800 */
[----:B0-----:R-:W-:Y:S02]  /*0090*/  IMAD R0, R0, UR5, R3 ;  /* 0x0000000500007c24 */ /* 0x001fe4000f8e0203 */
[----:B--2---:R-:W-:-:S05]  /*00a0*/  IMAD R17, R17, UR6, R2 ;  /* 0x0000000611117c24 */ /* 0x004fca000f8e0202 */
[----:B------:R-:W-:-:S04]  /*00b0*/  VIMNMX R2, PT, PT, R0, R17, !PT ;  /* 0x0000001100027248 */ /* 0x000fc80007fe0100 */
[----:B------:R-:W-:-:S13]  /*00c0*/  ISETP.GT.AND P0, PT, R2, UR4, PT ;  /* 0x0000000402007c0c */ /* 0x000fda000bf04270 */
[----:B------:R-:W-:Y:S05]  /*00d0*/  @P0 EXIT ;  /* 0x000000000000094d */ /* 0x000fea0003800000 */
[----:B------:R-:W0:Y:S01]  /*00e0*/  LDC.64 R6, c[0x0][0x380] ;  /* 0x0000e000ff067b82 */ /* 0x000e220000000a00 */
[----:B------:R-:W1:Y:S01]  /*00f0*/  LDCU.64 UR4, c[0x0][0x358] ;  /* 0x00006b00ff0477ac */ /* 0x000e620008000a00 */
[----:B0-----:R-:W-:-:S04]  /*0100*/  IMAD.WIDE.U32 R6, R17, 0x10040, R6 ;  /* 0x0001004011067825 */ /* 0x001fc800078e0006 */
[----:B------:R-:W-:-:S05]  /*0110*/  IMAD.WIDE.U32 R6, R0, 0x8, R6 ;  /* 0x0000000800067825 */ /* 0x000fca00078e0006 */
[----:B-1----:R-:W2:Y:S04]  /*0120*/  LDG.E.64.CONSTANT R14, desc[UR4][R6.64+0x8] ;  /* 0x00000804060e7981 */ /* 0x002ea8000c1e9b00 */
[----:B------:R-:W2:Y:S04]  /*0130*/  LDG.E.64.CONSTANT R18, desc[UR4][R6.64+0x38] ;  /* 0x0000380406127981 */ /* 0x000ea8000c1e9b00 */
[----:B------:R-:W3:Y:S04]  /*0140*/  LDG.E.64.CONSTANT R10, desc[UR4][R6.64+0x10040] ;  /* 0x01004004060a7981 */ /* 0x000ee8000c1e9b00 */
[----:B------:R-:W4:Y:S04]  /*0150*/  LDG.E.64.CONSTANT R12, desc[UR4][R6.64] ;  /* 0x00000004060c7981 */ /* 0x000f28000c1e9b00 */
[----:B------:R-:W4:Y:S04]  /*0160*/  LDG.E.64.CONSTANT R26, desc[UR4][R6.64+0x40] ;  /* 0x00004004061a7981 */ /* 0x000f28000c1e9b00 */
[----:B------:R-:W5:Y:S04]  /*0170*/  LDG.E.64.CONSTANT R8, desc[UR4][R6.64+0x10080] ;  /* 0x0100800406087981 */ /* 0x000f68000c1e9b00 */
[----:B------:R-:W5:Y:S04]  /*0180*/  LDG.E.64.CONSTANT R20, desc[UR4][R6.64+0x701c0] ;  /* 0x0701c00406147981 */ /* 0x000f68000c1e9b00 */
[----:B------:R-:W5:Y:S04]  /*0190*/  LDG.E.64.CONSTANT R2, desc[UR4][R6.64+0x80200] ;  /* 0x0802000406027981 */ /* 0x000f68000c1e9b00 */
[----:B------:R-:W5:Y:S04]  /*01a0*/  LDG.E.64.CONSTANT R4, desc[UR4][R6.64+0x70200] ;  /* 0x0702000406047981 */ /* 0x000f68000c1e9b00 */
[----:B------:R-:W5:Y:S04]  /*01b0*/  LDG.E.64.CONSTANT R22, desc[UR4][R6.64+0x80208] ;  /* 0x0802080406167981 */ /* 0x000f68000c1e9b00 */
[----:B------:R-:W5:Y:S01]  /*01c0*/  LDG.E.64.CONSTANT R24, desc[UR4][R6.64+0x30] ;  /* 0x0000300406187981 */ /* 0x000f62000c1e9b00 */
[----:B------:R-:W-:Y:S01]  /*01d0*/  UMOV UR6, 0xd00b45ae ;  /* 0xd00b45ae00067882 */ /* 0x000fe20000000000 */
[----:B------:R-:W-:-:S02]  /*01e0*/  UMOV UR7, 0x401222b6 ;  /* 0x401222b600077882 */ /* 0x000fc40000000000 */
[----:B------:R-:W5:Y:S01]  /*01f0*/  LDG.E.64.CONSTANT R28, desc[UR4][R6.64+0x40120] ;  /* 0x04012004061c7981 */ /* 0x000f62000c1e9b00 */
[----:B--2---:R-:W-:-:S03]  /*0200*/  DADD R18, R14, R18 ;  /* 0x000000000e127229 */ /* 0x004fc60000000012 */
[----:B------:R-:W2:Y:S05]  /*0210*/  LDG.E.64.CONSTANT R14, desc[UR4][R6.64+0x80240] ;  /* 0x08024004060e7981 */ /* 0x000eaa000c1e9b00 */
[----:B---3--:R-:W-:Y:S02]  /*0220*/  DADD R10, R18, R10 ;  /* 0x00000000120a7229 */ /* 0x008fe4000000000a */
[----:B------:R-:W3:Y:S01]  /*0230*/  LDG.E.64.CONSTANT R18, desc[UR4][R6.64+0x10] ;  /* 0x0000100406127981 */ /* 0x000ee2000c1e9b00 */
[----:B----4-:R-:W-:-:S05]  /*0240*/  DADD R12, R12, R26 ;  /* 0x000000000c0c7229 */ /* 0x010fca000000001a */
[----:B-----5:R-:W-:Y:S01]  /*0250*/  DADD R26, R10, R8 ;  /* 0x000000000a1a7229 */ /* 0x020fe20000000008 */
[----:B------:R-:W4:Y:S04]  /*0260*/  LDG.E.64.CONSTANT R8, desc[UR4][R6.64+0x80238] ;  /* 0x0802380406087981 */ /* 0x000f28000c1e9b00 */
[----:B------:R-:W5:Y:S03]  /*0270*/  LDG.E.64.CONSTANT R10, desc[UR4][R6.64+0x20080] ;  /* 0x02008004060a7981 */ /* 0x000f66000c1e9b00 */
[----:B------:R-:W-:Y:S01]  /*0280*/  DADD R26, R26, R20 ;  /* 0x000000001a1a7229 */ /* 0x000fe20000000014 */
[----:B------:R-:W5:Y:S01]  /*0290*/  LDG.E.64.CONSTANT R20, desc[UR4][R6.64+0x200c0] ;  /* 0x0200c00406147981 */ /* 0x000f62000c1e9b00 */
[----:B------:R-:W-:-:S03]  /*02a0*/  DADD R2, R12, R2 ;  /* 0x000000000c027229 */ /* 0x000fc60000000002 */
[----:B------:R-:W5:Y:S03]  /*02b0*/  LDG.E.64.CONSTANT R12, desc[UR4][R6.64+0x60180] ;  /* 0x06018004060c7981 */ /* 0x000f66000c1e9b00 */
[----:B------:R-:W-:Y:S02]  /*02c0*/  DADD R4, R26, R4 ;  /* 0x000000001a047229 */ /* 0x000fe40000000004 */
[----:B------:R-:W5:Y:S06]  /*02d0*/  LDG.E.64.CONSTANT R26, desc[UR4][R6.64+0x601c0] ;  /* 0x0601c004061a7981 */ /* 0x000f6c000c1e9b00 */
[----:B------:R-:W-:-:S02]  /*02e0*/  DADD R22, R4, R22 ;  /* 0x0000000004167229 */ /* 0x000fc40000000016 */
[----:B------:R-:W5:Y:S01]  /*02f0*/  LDG.E.64.CONSTANT R4, desc[UR4][R6.64+0x28] ;  /* 0x0000280406047981 */ /* 0x000f62000c1e9b00 */
[----:B--2---:R-:W-:-:S03]  /*0300*/  DADD R14, R2, R14 ;  /* 0x00000000020e7229 */ /* 0x004fc6000000000e */
[----:B------:R-:W2:Y:S01]  /*0310*/  LDG.E.64.CONSTANT R2, desc[UR4][R6.64+0x18] ;  /* 0x0000180406027981 */ /* 0x000ea2000c1e9b00 */
[----:B---3--:R-:W-:-:S03]  /*0320*/  DADD R18, R18, R24 ;  /* 0x0000000012127229 */ /* 0x008fc60000000018 */
[----:B------:R-:W3:Y:S01]  /*0330*/  LDG.E.64.CONSTANT R24, desc[UR4][R6.64+0x300c0] ;  /* 0x0300c00406187981 */ /* 0x000ee2000c1e9b00 */
[----:B----4-:R-:W-:-:S04]  /*0340*/  DADD R8, R22, R8 ;  /* 0x0000000016087229 */ /* 0x010fc80000000008 */
[----:B-----5:R-:W-:Y:S02]  /*0350*/  DADD R22, R18, R10 ;  /* 0x0000000012167229 */ /* 0x020fe4000000000a */
[----:B------:R-:W4:Y:S04]  /*0360*/  LDG.E.64.CONSTANT R18, desc[UR4][R6.64+0x80210] ;  /* 0x0802100406127981 */ /* 0x000f28000c1e9b00 */
[----:B------:R-:W5:Y:S02]  /*0370*/  LDG.E.64.CONSTANT R10, desc[UR4][R6.64+0x30100] ;  /* 0x03010004060a7981 */ /* 0x000f64000c1e9b00 */
[----:B------:R-:W-:Y:S02]  /*0380*/  DADD R20, R22, R20 ;  /* 0x0000000016147229 */ /* 0x000fe40000000014 */
[----:B------:R-:W5:Y:S06]  /*0390*/  LDG.E.64.CONSTANT R22, desc[UR4][R6.64+0x50140] ;  /* 0x0501400406167981 */ /* 0x000f6c000c1e9b00 */
[----:B------:R-:W-:-:S02]  /*03a0*/  DADD R12, R20, R12 ;  /* 0x00000000140c7229 */ /* 0x000fc4000000000c */
[----:B------:R-:W5:Y:S06]  /*03b0*/  LDG.E.64.CONSTANT R20, desc[UR4][R6.64+0x50180] ;  /* 0x0501800406147981 */ /* 0x000f6c000c1e9b00 */
[----:B------:R-:W-:Y:S02]  /*03c0*/  DADD R26, R12, R26 ;  /* 0x000000000c1a7229 */ /* 0x000fe4000000001a */
[----:B--2---:R-:W-:Y:S01]  /*03d0*/  DADD R12, R2, R4 ;  /* 0x00000000020c7229 */ /* 0x004fe20000000004 */
[----:B------:R-:W2:Y:S04]  /*03e0*/  LDG.E.64.CONSTANT R2, desc[UR4][R6.64+0x80230] ;  /* 0x0802300406027981 */ /* 0x000ea8000c1e9b00 */
[----:B------:R-:W2:Y:S03]  /*03f0*/  LDG.E.64.CONSTANT R4, desc[UR4][R6.64+0x80218] ;  /* 0x0802180406047981 */ /* 0x000ea6000c1e9b00 */
[----:B---3--:R-:W-:-:S02]  /*0400*/  DADD R24, R12, R24 ;  /* 0x000000000c187229 */ /* 0x008fc40000000018 */
[----:B------:R-:W3:Y:S01]  /*0410*/  LDG.E.64.CONSTANT R12, desc[UR4][R6.64+0x80228] ;  /* 0x08022804060c7981 */ /* 0x000ee2000c1e9b00 */
[----:B----4-:R-:W-:-:S05]  /*0420*/  DADD R18, R26, R18 ;  /* 0x000000001a127229 */ /* 0x010fca0000000012 */
[----:B-----5:R-:W-:Y:S01]  /*0430*/  DADD R26, R24, R10 ;  /* 0x00000000181a7229 */ /* 0x020fe2000000000a */
[----:B------:R-:W4:Y:S04]  /*0440*/  LDG.E.64.CONSTANT R10, desc[UR4][R6.64+0x20] ;  /* 0x00002004060a7981 */ /* 0x000f28000c1e9b00 */
[----:B------:R-:W4:Y:S03]  /*0450*/  LDG.E.64.CONSTANT R24, desc[UR4][R6.64+0x40140] ;  /* 0x0401400406187981 */ /* 0x000f26000c1e9b00 */
[----:B------:R-:W-:Y:S01]  /*0460*/  DADD R26, R26, R22 ;  /* 0x000000001a1a7229 */ /* 0x000fe20000000016 */
[----:B------:R-:W5:Y:S07]  /*0470*/  LDG.E.64.CONSTANT R22, desc[UR4][R6.64+0x40100] ;  /* 0x0401000406167981 */ /* 0x000f6e000c1e9b00 */
[----:B------:R-:W-:-:S02]  /*0480*/  DADD R20, R26, R20 ;  /* 0x000000001a147229 */ /* 0x000fc40000000014 */
[----:B------:R-:W-:Y:S01]  /*0490*/  DMUL R26, R8, UR6 ;  /* 0x00000006081a7c28 */ /* 0x000fe20008000000 */
[----:B------:R-:W5:Y:S01]  /*04a0*/  LDG.E.64.CONSTANT R8, desc[UR4][R6.64+0x80220] ;  /* 0x0802200406087981 */ /* 0x000f62000c1e9b00 */
[----:B------:R-:W-:Y:S01]  /*04b0*/  UMOV UR6, 0x39d6bb63 ;  /* 0x39d6bb6300067882 */ /* 0x000fe20000000000 */
[----:B------:R-:W-:-:S05]  /*04c0*/  UMOV UR7, 0x40097d61 ;  /* 0x40097d6100077882 */ /* 0x000fca0000000000 */
[----:B------:R-:W-:Y:S01]  /*04d0*/  DFMA R14, R14, UR6, R26 ;  /* 0x000000060e0e7c2b */ /* 0x000fe2000800001a */
[----:B------:R-:W-:Y:S01]  /*04e0*/  UMOV UR6, 0x531db446 ;  /* 0x531db44600067882 */ /* 0x000fe20000000000 */
[----:B------:R-:W-:Y:S01]  /*04f0*/  UMOV UR7, 0x3f376577 ;  /* 0x3f37657700077882 */ /* 0x000fe20000000000 */
[----:B--2---:R-:W-:Y:S01]  /*0500*/  DADD R18, R18, R2 ;  /* 0x0000000012127229 */ /* 0x004fe20000000002 */
[----:B------:R-:W2:Y:S01]  /*0510*/  LDG.E.64.CONSTANT R2, desc[UR4][R6.64+0x10048] ;  /* 0x0100480406027981 */ /* 0x000ea2000c1e9b00 */
[----:B------:R-:W-:-:S03]  /*0520*/  DADD R26, R20, R4 ;  /* 0x00000000141a7229 */ /* 0x000fc60000000004 */
[----:B------:R-:W2:Y:S03]  /*0530*/  LDG.E.64.CONSTANT R4, desc[UR4][R6.64+0x10078] ;  /* 0x0100780406047981 */ /* 0x000ea6000c1e9b00 */
[----:B------:R-:W-:Y:S02]  /*0540*/  DFMA R20, R18, -UR6, R14 ;  /* 0x8000000612147c2b */ /* 0x000fe4000800000e */
[----:B------:R-:W2:Y:S01]  /*0550*/  LDG.E.64.CONSTANT R18, desc[UR4][R6.64+0x10070] ;  /* 0x0100700406127981 */ /* 0x000ea2000c1e9b00 */
[----:B---3--:R-:W-:-:S03]  /*0560*/  DADD R26, R26, R12 ;  /* 0x000000001a1a7229 */ /* 0x008fc6000000000c */
[----:B------:R-:W3:Y:S04]  /*0570*/  LDG.E.64.CONSTANT R12, desc[UR4][R6.64+0x10050] ;  /* 0x01005004060c7981 */ /* 0x000ee8000c1e9b00 */
[----:B------:R-:W3:Y:S01]  /*0580*/  LDG.E.64.CONSTANT R14, desc[UR4][R6.64+0x701c8] ;  /* 0x0701c804060e7981 */ /* 0x000ee2000c1e9b00 */
[----:B------:R-:W-:Y:S02]  /*0590*/  UMOV UR7, 0x3f676577 ;  /* 0x3f67657700077882 */ /* 0x000fe40000000000 */
[----:B------:R-:W-:Y:S01]  /*05a0*/  DFMA R20, R26, UR6, R20 ;  /* 0x000000061a147c2b */ /* 0x000fe20008000014 */
[----:B------:R-:W3:Y:S01]  /*05b0*/  LDG.E.64.CONSTANT R26, desc[UR4][R6.64+0x701f8] ;  /* 0x0701f804061a7981 */ /* 0x000ee2000c1e9b00 */
[----:B----4-:R-:W-:-:S03]  /*05c0*/  DADD R24, R10, R24 ;  /* 0x000000000a187229 */ /* 0x010fc60000000018 */
[----:B------:R-:W4:Y:S05]  /*05d0*/  LDG.E.64.CONSTANT R10, desc[UR4][R6.64+0x20088] ;  /* 0x02008804060a7981 */ /* 0x000f2a000c1e9b00 */
[----:B-----5:R-:W-:Y:S02]  /*05e0*/  DADD R22, R24, R22 ;  /* 0x0000000018167229 */ /* 0x020fe40000000016 */
[----:B------:R-:W5:Y:S06]  /*05f0*/  LDG.E.64.CONSTANT R24, desc[UR4][R6.64+0x200b8] ;  /* 0x0200b80406187981 */ /* 0x000f6c000c1e9b00 */
[----:B------:R-:W-:Y:S01]  /*0600*/  DADD R8, R22, R8 ;  /* 0x0000000016087229 */ /* 0x000fe20000000008 */
[----:B------:R-:W-:Y:S01]  /*0610*/  UMOV UR6, 0x18a43bb4 ;  /* 0x18a43bb400067882 */ /* 0x000fe20000000000 */
[----:B------:R-:W-:Y:S01]  /*0620*/  UMOV UR7, 0x3f74d120 ;  /* 0x3f74d12000077882 */ /* 0x000fe20000000000 */
[----:B------:R-:W5:Y:S05]  /*0630*/  LDG.E.64.CONSTANT R22, desc[UR4][R6.64+0x10058] ;  /* 0x0100580406167981 */ /* 0x000f6a000c1e9b00 */
[----:B------:R-:W-:-:S02]  /*0640*/  DFMA R8, R8, -UR6, R20 ;  /* 0x8000000608087c2b */ /* 0x000fc40008000014 */
[----:B--2---:R-:W-:Y:S01]  /*0650*/  DADD R20, R2, R4 ;  /* 0x0000000002147229 */ /* 0x004fe20000000004 */
[----:B------:R-:W2:Y:S04]  /*0660*/  LDG.E.64.CONSTANT R4, desc[UR4][R6.64+0x60188] ;  /* 0x0601880406047981 */ /* 0x000ea8000c1e9b00 */
[----:B------:R-:W2:Y:S01]  /*0670*/  LDG.E.64.CONSTANT R2, desc[UR4][R6.64+0x10068] ;  /* 0x0100680406027981 */ /* 0x000ea2000c1e9b00 */
[----:B---3--:R-:W-:-:S03]  /*0680*/  DADD R12, R12, R18 ;  /* 0x000000000c0c7229 */ /* 0x008fc60000000012 */
[----:B------:R-:W3:Y:S01]  /*0690*/  LDG.E.64.CONSTANT R18, desc[UR4][R6.64+0x601b8] ;  /* 0x0601b80406127981 */ /* 0x000ee2000c1e9b00 */
[----:B------:R-:W-:-:S03]  /*06a0*/  DADD R14, R20, R14 ;  /* 0x00000000140e7229 */ /* 0x000fc6000000000e */
[----:B------:R-:W3:Y:S05]  /*06b0*/  LDG.E.64.CONSTANT R20, desc[UR4][R6.64+0x300c8] ;  /* 0x0300c80406147981 */ /* 0x000eea000c1e9b00 */
[----:B------:R-:W-:Y:S02]  /*06c0*/  DADD R26, R14, R26 ;  /* 0x000000000e1a7229 */ /* 0x000fe4000000001a */
[----:B------:R-:W3:Y:S01]  /*06d0*/  LDG.E.64.CONSTANT R14, desc[UR4][R6.64+0x300f8] ;  /* 0x0300f804060e7981 */ /* 0x000ee2000c1e9b00 */
[----:B----4-:R-:W-:-:S03]  /*06e0*/  DADD R12, R12, R10 ;  /* 0x000000000c0c7229 */ /* 0x010fc6000000000a */
[----:B------:R-:W4:Y:S05]  /*06f0*/  LDG.E.64.CONSTANT R10, desc[UR4][R6.64+0x701d0] ;  /* 0x0701d004060a7981 */ /* 0x000f2a000c1e9b00 */
[----:B-----5:R-:W-:Y:S02]  /*0700*/  DADD R24, R12, R24 ;  /* 0x000000000c187229 */ /* 0x020fe40000000018 */
[----:B------:R-:W5:Y:S01]  /*0710*/  LDG.E.64.CONSTANT R12, desc[UR4][R6.64+0x50148] ;  /* 0x05014804060c7981 */ /* 0x000f62000c1e9b00 */
[----:B------:R-:W-:Y:S01]  /*0720*/  UMOV UR6, 0x8ce352cb ;  /* 0x8ce352cb00067882 */ /* 0x000fe20000000000 */
[----:B------:R-:W-:Y:S02]  /*0730*/  UMOV UR7, 0x3f4523fe ;  /* 0x3f4523fe00077882 */ /* 0x000fe40000000000 */
[----:B------:R-:W-:-:S02]  /*0740*/  DFMA R8, R26, UR6, R8 ;  /* 0x000000061a087c2b */ /* 0x000fc40008000008 */
[----:B--2---:R-:W-:Y:S01]  /*0750*/  DADD R24, R24, R4 ;  /* 0x0000000018187229 */ /* 0x004fe20000000004 */
[----:B------:R-:W2:Y:S01]  /*0760*/  LDG.E.64.CONSTANT R4, desc[UR4][R6.64+0x701f0] ;  /* 0x0701f00406047981 */ /* 0x000ea2000c1e9b00 */
[----:B------:R-:W-:-:S03]  /*0770*/  DADD R22, R22, R2 ;  /* 0x0000000016167229 */ /* 0x000fc60000000002 */
[----:B------:R-:W2:Y:S03]  /*0780*/  LDG.E.64.CONSTANT R2, desc[UR4][R6.64+0x50178] ;  /* 0x0501780406027981 */ /* 0x000ea6000c1e9b00 */
[----:B---3--:R-:W-:Y:S02]  /*0790*/  DADD R18, R24, R18 ;  /* 0x0000000018127229 */ /* 0x008fe40000000012 */
[----:B------:R-:W3:Y:S01]  /*07a0*/  LDG.E.64.CONSTANT R24, desc[UR4][R6.64+0x10060] ;  /* 0x0100600406187981 */ /* 0x000ee2000c1e9b00 */
[----:B------:R-:W-:-:S03]  /*07b0*/  DADD R26, R22, R20 ;  /* 0x00000000161a7229 */ /* 0x000fc60000000014 */
[----:B------:R-:W3:Y:S04]  /*07c0*/  LDG.E.64.CONSTANT R22, desc[UR4][R6.64+0x701d8] ;  /* 0x0701d80406167981 */ /* 0x000ee8000c1e9b00 */
[----:B------:R-:W3:Y:S01]  /*07d0*/  LDG.E.64.CONSTANT R20, desc[UR4][R6.64+0x40108] ;  /* 0x0401080406147981 */ /* 0x000ee2000c1e9b00 */
[----:B------:R-:W-:-:S03]  /*07e0*/  DADD R26, R26, R14 ;  /* 0x000000001a1a7229 */ /* 0x000fc6000000000e */
[----:B------:R-:W3:Y:S01]  /*07f0*/  LDG.E.64.CONSTANT R14, desc[UR4][R6.64+0x40138] ;  /* 0x04013804060e7981 */ /* 0x000ee2000c1e9b00 */
[----:B----4-:R-:W-:-:S03]  /*0800*/  DADD R10, R18, R10 ;  /* 0x00000000120a7229 */ /* 0x010fc6000000000a */
[----:B------:R-:W4:Y:S01]  /*0810*/  LDG.E.64.CONSTANT R18, desc[UR4][R6.64+0x701e8] ;  /* 0x0701e80406127981 */ /* 0x000f22000c1e9b00 */
[----:B-----5:R-:W-:-:S03]  /*0820*/  DADD R26, R26, R12 ;  /* 0x000000001a1a7229 */ /* 0x020fc6000000000c */
[----:B------:R-:W5:Y:S01]  /*0830*/  LDG.E.64.CONSTANT R12, desc[UR4][R6.64+0x701e0] ;  /* 0x0701e004060c7981 */ /* 0x000f62000c1e9b00 */
[----:B------:R-:W-:Y:S01]  /*0840*/  UMOV UR6, 0x1dd1a21f ;  /* 0x1dd1a21f00067882 */ /* 0x000fe20000000000 */
[----:B------:R-:W-:Y:S01]  /*0850*/  UMOV UR7, 0x3f74cec4 ;  /* 0x3f74cec400077882 */ /* 0x000fe20000000000 */
[----:B--2---:R-:W-:Y:S01]  /*0860*/  DADD R4, R10, R4 ;  /* 0x000000000a047229 */ /* 0x004fe20000000004 */
[----:B------:R-:W2:Y:S01]  /*0870*/  LDG.E.64.CONSTANT R10, desc[UR4][R6.64+0x200a8] ;  /* 0x0200a804060a7981 */ /* 0x000ea2000c1e9b00 */
[----:B------:R-:W-:-:S03]  /*0880*/  DADD R26, R26, R2 ;  /* 0x000000001a1a7229 */ /* 0x000fc60000000002 */
[----:B------:R-:W2:Y:S03]  /*0890*/  LDG.E.64.CONSTANT R2, desc[UR4][R6.64+0x20098] ;  /* 0x0200980406027981 */ /* 0x000ea6000c1e9b00 */
[----:B------:R-:W-:Y:S01]  /*08a0*/  DFMA R4, R4, -UR6, R8 ;  /* 0x8000000604047c2b */ /* 0x000fe20008000008 */
[----:B------:R-:W2:Y:S01]  /*08b0*/  LDG.E.64.CONSTANT R8, desc[UR4][R6.64+0x20090] ;  /* 0x0200900406087981 */ /* 0x000ea2000c1e9b00 */
[----:B---3--:R-:W-:Y:S02]  /*08c0*/  DADD R22, R26, R22 ;  /* 0x000000001a167229 */ /* 0x008fe40000000016 */
[----:B------:R-:W-:Y:S01]  /*08d0*/  DADD R26, R24, R20 ;  /* 0x00000000181a7229 */ /* 0x000fe20000000014 */
[----:B------:R-:W3:Y:S04]  /*08e0*/  LDG.E.64.CONSTANT R20, desc[UR4][R6.64+0x200b0] ;  /* 0x0200b00406147981 */ /* 0x000ee8000c1e9b00 */
[----:B------:R-:W3:Y:S01]  /*08f0*/  LDG.E.64.CONSTANT R24, desc[UR4][R6.64+0x300d0] ;  /* 0x0300d00406187981 */ /* 0x000ee2000c1e9b00 */
[----:B----4-:R-:W-:-:S02]  /*0900*/  DADD R18, R22, R18 ;  /* 0x0000000016127229 */ /* 0x010fc40000000012 */
[----:B------:R-:W-:Y:S01]  /*0910*/  DADD R26, R26, R14 ;  /* 0x000000001a1a7229 */ /* 0x000fe2000000000e */
[----:B------:R-:W4:Y:S04]  /*0920*/  LDG.E.64.CONSTANT R22, desc[UR4][R6.64+0x300f0] ;  /* 0x0300f00406167981 */ /* 0x000f28000c1e9b00 */
[----:B------:R-:W4:Y:S01]  /*0930*/  LDG.E.64.CONSTANT R14, desc[UR4][R6.64+0x60190] ;  /* 0x06019004060e7981 */ /* 0x000f22000c1e9b00 */
[----:B------:R-:W-:Y:S02]  /*0940*/  UMOV UR7, 0x3fa4cec4 ;  /* 0x3fa4cec400077882 */ /* 0x000fe40000000000 */
[----:B------:R-:W-:Y:S02]  /*0950*/  DFMA R4, R18, UR6, R4 ;  /* 0x0000000612047c2b */ /* 0x000fe40008000004 */
[----:B-----5:R-:W-:Y:S01]  /*0960*/  DADD R26, R26, R12 ;  /* 0x000000001a1a7229 */ /* 0x020fe2000000000c */
[----:B------:R-:W5:Y:S04]  /*0970*/  LDG.E.64.CONSTANT R18, desc[UR4][R6.64+0x50150] ;  /* 0x0501500406127981 */ /* 0x000f68000c1e9b00 */
[----:B------:R-:W5:Y:S01]  /*0980*/  LDG.E.64.CONSTANT R12, desc[UR4][R6.64+0x601b0] ;  /* 0x0601b004060c7981 */ /* 0x000f62000c1e9b00 */
[----:B------:R-:W-:Y:S01]  /*0990*/  UMOV UR6, 0xce61f843 ;  /* 0xce61f84300067882 */ /* 0x000fe20000000000 */
[----:B------:R-:W-:-:S02]  /*09a0*/  UMOV UR7, 0x3fb2837d ;  /* 0x3fb2837d00077882 */ /* 0x000fc40000000000 */
[----:B------:R-:W-:Y:S01]  /*09b0*/  DFMA R26, R26, -UR6, R4 ;  /* 0x800000061a1a7c2b */ /* 0x000fe20008000004 */
[----:B------:R-:W5:Y:S01]  /*09c0*/  LDG.E.64.CONSTANT R4, desc[UR4][R6.64+0x50170] ;  /* 0x0501700406047981 */ /* 0x000f62000c1e9b00 */
[----:B--2---:R-:W-:-:S03]  /*09d0*/  DADD R2, R2, R10 ;  /* 0x0000000002027229 */ /* 0x004fc6000000000a */
[----:B------:R-:W2:Y:S01]  /*09e0*/  LDG.E.64.CONSTANT R10, desc[UR4][R6.64+0x40110] ;  /* 0x04011004060a7981 */ /* 0x000ea2000c1e9b00 */
[----:B---3--:R-:W-:-:S03]  /*09f0*/  DADD R8, R8, R20 ;  /* 0x0000000008087229 */ /* 0x008fc60000000014 */
[----:B------:R-:W2:Y:S01]  /*0a00*/  LDG.E.64.CONSTANT R20, desc[UR4][R6.64+0x200a0] ;  /* 0x0200a00406147981 */ /* 0x000ea2000c1e9b00 */
[----:B------:R-:W-:-:S03]  /*0a10*/  DADD R24, R2, R24 ;  /* 0x0000000002187229 */ /* 0x000fc60000000018 */
[----:B------:R-:W3:Y:S05]  /*0a20*/  LDG.E.64.CONSTANT R2, desc[UR4][R6.64+0x60198] ;  /* 0x0601980406027981 */ /* 0x000eea000c1e9b00 */
[----:B----4-:R-:W-:Y:S02]  /*0a30*/  DADD R24, R24, R22 ;  /* 0x0000000018187229 */ /* 0x010fe40000000016 */
[----:B------:R-:W-:Y:S01]  /*0a40*/  DADD R8, R8, R14 ;  /* 0x0000000008087229 */ /* 0x000fe2000000000e */
[----:B------:R-:W4:Y:S04]  /*0a50*/  LDG.E.64.CONSTANT R22, desc[UR4][R6.64+0x601a8] ;  /* 0x0601a80406167981 */ /* 0x000f28000c1e9b00 */
[----:B------:R-:W4:Y:S01]  /*0a60*/  LDG.E.64.CONSTANT R14, desc[UR4][R6.64+0x40130] ;  /* 0x04013004060e7981 */ /* 0x000f22000c1e9b00 */
[----:B-----5:R-:W-:-:S02]  /*0a70*/  DADD R24, R24, R18 ;  /* 0x0000000018187229 */ /* 0x020fc40000000012 */
[----:B------:R-:W-:Y:S01]  /*0a80*/  DADD R8, R8, R12 ;  /* 0x0000000008087229 */ /* 0x000fe2000000000c */
[----:B------:R-:W5:Y:S04]  /*0a90*/  LDG.E.64.CONSTANT R18, desc[UR4][R6.64+0x300e8] ;  /* 0x0300e80406127981 */ /* 0x000f68000c1e9b00 */
[----:B------:R-:W5:Y:S01]  /*0aa0*/  LDG.E.64.CONSTANT R12, desc[UR4][R6.64+0x300d8] ;  /* 0x0300d804060c7981 */ /* 0x000f62000c1e9b00 */
[----:B------:R-:W-:Y:S01]  /*0ab0*/  DADD R4, R24, R4 ;  /* 0x0000000018047229 */ /* 0x000fe20000000004 */
[----:B------:R-:W-:Y:S01]  /*0ac0*/  UMOV UR6, 0x47ae147b ;  /* 0x47ae147b00067882 */ /* 0x000fe20000000000 */
[----:B------:R-:W-:Y:S01]  /*0ad0*/  UMOV UR7, 0x3fa47ae1 ;  /* 0x3fa47ae100077882 */ /* 0x000fe20000000000 */
[----:B------:R-:W5:Y:S01]  /*0ae0*/  LDG.E.64.CONSTANT R24, desc[UR4][R6.64+0x300e0] ;  /* 0x0300e00406187981 */ /* 0x000f62000c1e9b00 */
[----:B------:R-:W-:-:S02]  /*0af0*/  DFMA R8, R8, UR6, R26 ;  /* 0x0000000608087c2b */ /* 0x000fc4000800001a */
[----:B--2---:R-:W-:Y:S01]  /*0b00*/  DADD R26, R20, R10 ;  /* 0x00000000141a7229 */ /* 0x004fe2000000000a */
[----:B------:R-:W2:Y:S01]  /*0b10*/  LDG.E.64.CONSTANT R10, desc[UR4][R6.64+0x50158] ;  /* 0x05015804060a7981 */ /* 0x000ea2000c1e9b00 */
[----:B---3--:R-:W-:-:S03]  /*0b20*/  DADD R2, R4, R2 ;  /* 0x0000000004027229 */ /* 0x008fc60000000002 */
[----:B------:R-:W3:Y:S04]  /*0b30*/  LDG.E.64.CONSTANT R4, desc[UR4][R6.64+0x601a0] ;  /* 0x0601a00406047981 */ /* 0x000ee8000c1e9b00 */
[----:B------:R-:W3:Y:S01]  /*0b40*/  LDG.E.64.CONSTANT R20, desc[UR4][R6.64+0x40118] ;  /* 0x0401180406147981 */ /* 0x000ee2000c1e9b00 */
[----:B----4-:R-:W-:-:S03]  /*0b50*/  DADD R2, R2, R22 ;  /* 0x0000000002027229 */ /* 0x010fc60000000016 */
[----:B------:R-:W4:Y:S01]  /*0b60*/  LDG.E.64.CONSTANT R22, desc[UR4][R6.64+0x40128] ;  /* 0x0401280406167981 */ /* 0x000f22000c1e9b00 */
[----:B------:R-:W-:-:S03]  /*0b70*/  DADD R26, R26, R14 ;  /* 0x000000001a1a7229 */ /* 0x000fc6000000000e */
[----:B------:R-:W4:Y:S01]  /*0b80*/  LDG.E.64.CONSTANT R14, desc[UR4][R6.64+0x50168] ;  /* 0x05016804060e7981 */ /* 0x000f22000c1e9b00 */
[----:B-----5:R-:W-:-:S03]  /*0b90*/  DADD R18, R12, R18 ;  /* 0x000000000c127229 */ /* 0x020fc60000000012 */
[----:B------:R-:W5:Y:S01]  /*0ba0*/  LDG.E.64.CONSTANT R12, desc[UR4][R6.64+0x50160] ;  /* 0x05016004060c7981 */ /* 0x000f62000c1e9b00 */
[----:B------:R-:W-:Y:S02]  /*0bb0*/  UMOV UR7, 0x3fd47ae1 ;  /* 0x3fd47ae100077882 */ /* 0x000fe40000000000 */
[----:B------:R-:W-:Y:S01]  /*0bc0*/  DFMA R2, R2, -UR6, R8 ;  /* 0x8000000602027c2b */ /* 0x000fe20008000008 */
[----:B------:R-:W0:Y:S01]  /*0bd0*/  LDC.64 R8, c[0x0][0x388] ;  /* 0x0000e200ff087b82 */ /* 0x000e220000000a00 */
[----:B------:R-:W-:Y:S01]  /*0be0*/  UMOV UR6, 0x3c21187e ;  /* 0x3c21187e00067882 */ /* 0x000fe20000000000 */
[----:B------:R-:W-:Y:S01]  /*0bf0*/  UMOV UR7, 0x3fe238da ;  /* 0x3fe238da00077882 */ /* 0x000fe20000000000 */
[----:B0-----:R-:W-:-:S04]  /*0c00*/  IMAD.WIDE.U32 R8, R17, 0x10040, R8 ;  /* 0x0001004011087825 */ /* 0x001fc800078e0008 */
[----:B------:R-:W-:Y:S01]  /*0c10*/  IMAD.WIDE.U32 R8, R0, 0x8, R8 ;  /* 0x0000000800087825 */ /* 0x000fe200078e0008 */
[----:B--2---:R-:W-:Y:S02]  /*0c20*/  DADD R10, R18, R10 ;  /* 0x00000000120a7229 */ /* 0x004fe4000000000a */
[----:B---3--:R-:W-:Y:S02]  /*0c30*/  DADD R4, R26, R4 ;  /* 0x000000001a047229 */ /* 0x008fe40000000004 */
[----:B------:R-:W-:-:S06]  /*0c40*/  DADD R20, R24, R20 ;  /* 0x0000000018147229 */ /* 0x000fcc0000000014 */
[----:B------:R-:W-:Y:S02]  /*0c50*/  DFMA R2, R4, UR6, R2 ;  /* 0x0000000604027c2b */ /* 0x000fe40008000002 */
[----:B----4-:R-:W-:Y:S02]  /*0c60*/  DADD R20, R20, R22 ;  /* 0x0000000014147229 */ /* 0x010fe40000000016 */
[----:B------:R-:W-:Y:S01]  /*0c70*/  DADD R10, R10, R14 ;  /* 0x000000000a0a7229 */ /* 0x000fe2000000000e */
[----:B------:R-:W-:Y:S01]  /*0c80*/  UMOV UR6, 0x47ae147b ;  /* 0x47ae147b00067882 */ /* 0x000fe20000000000 */
[----:B------:R-:W-:-:S06]  /*0c90*/  UMOV UR7, 0x40047ae1 ;  /* 0x40047ae100077882 */ /* 0x000fcc0000000000 */
[----:B------:R-:W-:Y:S02]  /*0ca0*/  DFMA R2, R10, UR6, R2 ;  /* 0x000000060a027c2b */ /* 0x000fe40008000002 */
[----:B-----5:R-:W-:Y:S01]  /*0cb0*/  DADD R12, R20, R12 ;  /* 0x00000000140c7229 */ /* 0x020fe2000000000c */
[----:B------:R-:W-:Y:S01]  /*0cc0*/  UMOV UR6, 0x3c21187e ;  /* 0x3c21187e00067882 */ /* 0x000fe20000000000 */
[----:B------:R-:W-:-:S06]  /*0cd0*/  UMOV UR7, 0x401238da ;  /* 0x401238da00077882 */ /* 0x000fcc0000000000 */
[----:B------:R-:W-:Y:S01]  /*0ce0*/  DFMA R2, R12, -UR6, R2 ;  /* 0x800000060c027c2b */ /* 0x000fe20008000002 */
[----:B------:R-:W-:Y:S01]  /*0cf0*/  UMOV UR6, 0xb8bac711 ;  /* 0xb8bac71100067882 */ /* 0x000fe20000000000 */
[----:B------:R-:W-:-:S06]  /*0d00*/  UMOV UR7, 0x4020368d ;  /* 0x4020368d00077882 */ /* 0x000fcc0000000000 */
[----:B------:R-:W-:-:S07]  /*0d10*/  DFMA R2, R28, UR6, R2 ;  /* 0x000000061c027c2b */ /* 0x000fce0008000002 */
[----:B------:R-:W-:Y:S01]  /*0d20*/  STG.E.64 desc[UR4][R8.64], R2 ;  /* 0x0000000208007986 */ /* 0x000fe2000c101b04 */
[----:B------:R-:W-:Y:S05]  /*0d30*/  EXIT ;  /* 0x000000000000794d */ /* 0x000fea0003800000 */
.L_x_0:
[----:B------:R-:W-:-:S00]  /*0d40*/  BRA `(.L_x_0) ;  /* 0xfffffffc00fc7947 */ /* 0x000fc0000383ffff */
[----:B------:R-:W-:-:S00]  /*0d50*/  NOP ;  /* 0x0000000000007918 */ /* 0x000fc00000000000 */
        /* <DEDUP_REMOVED lines=10> */
.L_x_1:


//--------------------- .nv.shared.reserved.0     --------------------------
	.section	.nv.shared.reserved.0,"aw",@nobits
	.weak		__nv_reservedSMEM_offset_0_alias
	.size		__nv_reservedSMEM_offset_0_alias, 0, 64
	.other		__nv_reservedSMEM_offset_0_alias,@"STO_CUDA_RESERVED_SHARED STV_DEFAULT"
__nv_reservedSMEM_offset_0_alias:
	.zero		0
	.zero		64


//--------------------- .nv.constant0._Z7j2d81ptPdS_i --------------------------
	.section	.nv.constant0._Z7j2d81ptPdS_i,"a",@progbits
	.sectionflags	@""
	.align	4
.nv.constant0._Z7j2d81ptPdS_i:
	.zero		916


//--------------------- SYMBOLS --------------------------

	.type		.nv.reservedSmem.offset0,@object
	.size		.nv.reservedSmem.offset0,0x4
